	.headerflags	@"EF_CUDA_TEXMODE_UNIFIED EF_CUDA_64BIT_ADDRESS EF_CUDA_ACCELERATORS EF_CUDA_SM90 EF_CUDA_VIRTUAL_SM(EF_CUDA_SM90)"
	.elftype	@"ET_EXEC"


//--------------------- .nv.info                  --------------------------
	.section	.nv.info,"",@"SHT_CUDA_INFO"
	.align	4


	//----- nvinfo : EIATTR_REGCOUNT
	.align		4
        /*0000*/ 	.byte	0x04, 0x2f
        /*0002*/ 	.short	(.L_1 - .L_0)
	.align		4
.L_0:
        /*0004*/ 	.word	index@(triton_poi_fused_convolution_22)
        /*0008*/ 	.word	0x0000001c


	//----- nvinfo : EIATTR_MIN_STACK_SIZE
	.align		4
.L_1:
        /*000c*/ 	.byte	0x04, 0x12
        /*000e*/ 	.short	(.L_3 - .L_2)
	.align		4
.L_2:
        /*0010*/ 	.word	index@(triton_poi_fused_convolution_22)
        /*0014*/ 	.word	0x00000000


	//----- nvinfo : EIATTR_FRAME_SIZE
	.align		4
.L_3:
        /*0018*/ 	.byte	0x04, 0x11
        /*001a*/ 	.short	(.L_5 - .L_4)
	.align		4
.L_4:
        /*001c*/ 	.word	index@(triton_poi_fused_convolution_22)
        /*0020*/ 	.word	0x00000000


	//----- nvinfo : EIATTR_MIN_STACK_SIZE
	.align		4
.L_5:
        /*0024*/ 	.byte	0x04, 0x12
        /*0026*/ 	.short	(.L_7 - .L_6)
	.align		4
.L_6:
        /*0028*/ 	.word	index@(triton_poi_fused_convolution_22)
        /*002c*/ 	.word	0x00000000
.L_7:


//--------------------- .nv.info.triton_poi_fused_convolution_22 --------------------------
	.section	.nv.info.triton_poi_fused_convolution_22,"",@"SHT_CUDA_INFO"
	.sectionflags	@""
	.align	4


	//----- nvinfo : EIATTR_CUDA_API_VERSION
	.align		4
        /*0000*/ 	.byte	0x04, 0x37
        /*0002*/ 	.short	(.L_9 - .L_8)
.L_8:
        /*0004*/ 	.word	0x0000007c


	//----- nvinfo : EIATTR_KPARAM_INFO
	.align		4
.L_9:
        /*0008*/ 	.byte	0x04, 0x17
        /*000a*/ 	.short	(.L_11 - .L_10)
.L_10:
        /*000c*/ 	.word	0x00000000
        /*0010*/ 	.short	0x0003
        /*0012*/ 	.short	0x0014
        /*0014*/ 	.byte	0x00, 0xf0, 0x11, 0x00


	//----- nvinfo : EIATTR_KPARAM_INFO
	.align		4
.L_11:
        /*0018*/ 	.byte	0x04, 0x17
        /*001a*/ 	.short	(.L_13 - .L_12)
.L_12:
        /*001c*/ 	.word	0x00000000
        /*0020*/ 	.short	0x0002
        /*0022*/ 	.short	0x0010
        /*0024*/ 	.byte	0x00, 0xf0, 0x11, 0x00


	//----- nvinfo : EIATTR_KPARAM_INFO
	.align		4
.L_13:
        /*0028*/ 	.byte	0x04, 0x17
        /*002a*/ 	.short	(.L_15 - .L_14)
.L_14:
        /*002c*/ 	.word	0x00000000
        /*0030*/ 	.short	0x0001
        /*0032*/ 	.short	0x0008
        /*0034*/ 	.byte	0x00, 0xf4, 0x21, 0x00


	//----- nvinfo : EIATTR_KPARAM_INFO
	.align		4
.L_15:
        /*0038*/ 	.byte	0x04, 0x17
        /*003a*/ 	.short	(.L_17 - .L_16)
.L_16:
        /*003c*/ 	.word	0x00000000
        /*0040*/ 	.short	0x0000
        /*0042*/ 	.short	0x0000
        /*0044*/ 	.byte	0x00, 0xf4, 0x21, 0x00


	//----- nvinfo : EIATTR_SPARSE_MMA_MASK
	.align		4
.L_17:
        /*0048*/ 	.byte	0x03, 0x50
        /*004a*/ 	.short	0x0000


	//----- nvinfo : EIATTR_MAXREG_COUNT
	.align		4
        /*004c*/ 	.byte	0x03, 0x1b
        /*004e*/ 	.short	0x00ff


	//----- nvinfo : EIATTR_EXIT_INSTR_OFFSETS
	.align		4
        /*0050*/ 	.byte	0x04, 0x1c
        /*0052*/ 	.short	(.L_19 - .L_18)


	//   ....[0]....
.L_18:
        /*0054*/ 	.word	0x000006a0


	//   ....[1]....
        /*0058*/ 	.word	0x000006f0


	//----- nvinfo : EIATTR_REQNTID
	.align		4
.L_19:
        /*005c*/ 	.byte	0x04, 0x10
        /*005e*/ 	.short	(.L_21 - .L_20)
.L_20:
        /*0060*/ 	.word	0x00000080
        /*0064*/ 	.word	0x00000001
        /*0068*/ 	.word	0x00000001


	//----- nvinfo : EIATTR_CBANK_PARAM_SIZE
	.align		4
.L_21:
        /*006c*/ 	.byte	0x03, 0x19
        /*006e*/ 	.short	0x0018


	//----- nvinfo : EIATTR_PARAM_CBANK
	.align		4
        /*0070*/ 	.byte	0x04, 0x0a
        /*0072*/ 	.short	(.L_23 - .L_22)
	.align		4
.L_22:
        /*0074*/ 	.word	index@(.nv.constant0.triton_poi_fused_convolution_22)
        /*0078*/ 	.short	0x0210
        /*007a*/ 	.short	0x0018


	//----- nvinfo : EIATTR_SW_WAR
	.align		4
.L_23:
        /*007c*/ 	.byte	0x04, 0x36
        /*007e*/ 	.short	(.L_25 - .L_24)
.L_24:
        /*0080*/ 	.word	0x00000008
.L_25:


//--------------------- .nv.callgraph             --------------------------
	.section	.nv.callgraph,"",@"SHT_CUDA_CALLGRAPH"
	.align	4
	.sectionentsize	8
	.align		4
        /*0000*/ 	.word	0x00000000
	.align		4
        /*0004*/ 	.word	0xffffffff
	.align		4
        /*0008*/ 	.word	0x00000000
	.align		4
        /*000c*/ 	.word	0xfffffffe
	.align		4
        /*0010*/ 	.word	0x00000000
	.align		4
        /*0014*/ 	.word	0xfffffffd
	.align		4
        /*0018*/ 	.word	0x00000000
	.align		4
        /*001c*/ 	.word	0xfffffffc


//--------------------- .text.triton_poi_fused_convolution_22 --------------------------
	.section	.text.triton_poi_fused_convolution_22,"ax",@progbits
	.sectionflags	@"SHF_BARRIERS=1"
	.align	128
        .global         triton_poi_fused_convolution_22
        .type           triton_poi_fused_convolution_22,@function
        .size           triton_poi_fused_convolution_22,(.L_x_1 - triton_poi_fused_convolution_22)
        .other          triton_poi_fused_convolution_22,@"STO_CUDA_ENTRY STV_DEFAULT"
triton_poi_fused_convolution_22:
.text.triton_poi_fused_convolution_22:
[----:B------:R-:W0:Y:S01]  /*0000*/  LDC R1, c[0x0][0x28] ;  /* 0x00000a00ff017b82 */ /* 0x000e220000000800 */
[----:B------:R-:W1:Y:S07]  /*0010*/  S2R R15, SR_TID.X ;  /* 0x00000000000f7919 */ /* 0x000e6e0000002100 */
[----:B------:R-:W2:Y:S01]  /*0020*/  LDC.64 R16, c[0x0][0x210] ;  /* 0x00008400ff107b82 */ /* 0x000ea20000000a00 */
[----:B------:R-:W-:Y:S01]  /*0030*/  CS2R R18, SRZ ;  /* 0x0000000000127805 */ /* 0x000fe2000001ff00 */
[----:B------:R-:W-:Y:S01]  /*0040*/  ULDC.64 UR6, c[0x0][0x208] ;  /* 0x0000820000067ab9 */ /* 0x000fe20000000a00 */
[----:B------:R-:W3:Y:S01]  /*0050*/  S2R R0, SR_CTAID.X ;  /* 0x0000000000007919 */ /* 0x000ee20000002500 */
[----:B------:R-:W4:Y:S01]  /*0060*/  S2R R14, SR_CTAID.Y ;  /* 0x00000000000e7919 */ /* 0x000f220000002600 */
[----:B-1----:R-:W-:Y:S01]  /*0070*/  SHF.R.U32.HI R5, RZ, 0x5, R15 ;  /* 0x00000005ff057819 */ /* 0x002fe2000001160f */
[----:B---3--:R-:W-:-:S03]  /*0080*/  IMAD.SHL.U32 R0, R0, 0x20, RZ ;  /* 0x0000002000007824 */ /* 0x008fc600078e00ff */
[----:B------:R-:W-:Y:S01]  /*0090*/  SGXT.U32 R5, R5, 0x2 ;  /* 0x000000020505781a */ /* 0x000fe20000000000 */
[----:B----4-:R-:W-:Y:S01]  /*00a0*/  IMAD.SHL.U32 R14, R14, 0x20, RZ ;  /* 0x000000200e0e7824 */ /* 0x010fe200078e00ff */
[----:B------:R-:W-:-:S04]  /*00b0*/  LOP3.LUT R3, R0, 0x1f, R15, 0xf8, !PT ;  /* 0x0000001f00037812 */ /* 0x000fc800078ef80f */
[----:B------:R-:W-:Y:S02]  /*00c0*/  LOP3.LUT R2, R14, R5, RZ, 0xfc, !PT ;  /* 0x000000050e027212 */ /* 0x000fe400078efcff */
[----:B------:R-:W-:Y:S02]  /*00d0*/  ISETP.GE.AND P0, PT, R3, 0x31, PT ;  /* 0x000000310300780c */ /* 0x000fe40003f06270 */
[----:B------:R-:W-:Y:S01]  /*00e0*/  LOP3.LUT R4, R14, 0x4, R5, 0xfe, !PT ;  /* 0x000000040e047812 */ /* 0x000fe200078efe05 */
[C---:B------:R-:W-:Y:S01]  /*00f0*/  IMAD R7, R2.reuse, 0x31, R3 ;  /* 0x0000003102077824 */ /* 0x040fe200078e0203 */
[----:B------:R-:W-:Y:S02]  /*0100*/  ISETP.LT.AND P1, PT, R2, 0x180, !P0 ;  /* 0x000001800200780c */ /* 0x000fe40004721270 */
[----:B------:R-:W-:Y:S01]  /*0110*/  ISETP.LT.AND P2, PT, R4, 0x180, !P0 ;  /* 0x000001800400780c */ /* 0x000fe20004741270 */
[----:B------:R-:W-:Y:S01]  /*0120*/  VIADD R3, R7, 0xc4 ;  /* 0x000000c407037836 */ /* 0x000fe20000000000 */
[----:B------:R-:W-:-:S02]  /*0130*/  LOP3.LUT R2, R14, 0x8, R5, 0xfe, !PT ;  /* 0x000000080e027812 */ /* 0x000fc400078efe05 */
[----:B------:R-:W-:Y:S02]  /*0140*/  LOP3.LUT R4, R14, 0xc, R5, 0xfe, !PT ;  /* 0x0000000c0e047812 */ /* 0x000fe400078efe05 */
[----:B------:R-:W-:Y:S02]  /*0150*/  LOP3.LUT R6, R14, 0x10, R5, 0xfe, !PT ;  /* 0x000000100e067812 */ /* 0x000fe400078efe05 */
[----:B------:R-:W-:Y:S01]  /*0160*/  ISETP.LT.AND P6, PT, R2, 0x180, !P0 ;  /* 0x000001800200780c */ /* 0x000fe200047c1270 */
[----:B--2---:R-:W-:Y:S01]  /*0170*/  IMAD.WIDE R2, R3, 0x4, R16 ;  /* 0x0000000403027825 */ /* 0x004fe200078e0210 */
[----:B------:R-:W-:Y:S02]  /*0180*/  ISETP.LT.AND P5, PT, R4, 0x180, !P0 ;  /* 0x000001800400780c */ /* 0x000fe400047a1270 */
[----:B------:R-:W-:Y:S02]  /*0190*/  ISETP.LT.AND P4, PT, R6, 0x180, !P0 ;  /* 0x000001800600780c */ /* 0x000fe40004781270 */
[----:B------:R-:W-:Y:S01]  /*01a0*/  LOP3.LUT R4, R14, 0x14, R5, 0xfe, !PT ;  /* 0x000000140e047812 */ /* 0x000fe200078efe05 */
[----:B------:R1:W2:Y:S01]  /*01b0*/  @P2 LDG.E.EL R18, desc[UR6][R2.64] ;  /* 0x0000000602122981 */ /* 0x0002a2000c2e1900 */
[----:B------:R-:W-:-:S02]  /*01c0*/  LOP3.LUT R6, R14, 0x18, R5, 0xfe, !PT ;  /* 0x000000180e067812 */ /* 0x000fc400078efe05 */
[----:B------:R-:W-:Y:S02]  /*01d0*/  LOP3.LUT R5, R14, 0x1c, R5, 0xfe, !PT ;  /* 0x0000001c0e057812 */ /* 0x000fe400078efe05 */
[----:B------:R-:W-:Y:S02]  /*01e0*/  ISETP.LT.AND P3, PT, R4, 0x180, !P0 ;  /* 0x000001800400780c */ /* 0x000fe40004761270 */
[----:B------:R-:W-:Y:S02]  /*01f0*/  ISETP.LT.AND P2, PT, R6, 0x180, !P0 ;  /* 0x000001800600780c */ /* 0x000fe40004741270 */
[----:B------:R-:W-:Y:S01]  /*0200*/  ISETP.LT.AND P0, PT, R5, 0x180, !P0 ;  /* 0x000001800500780c */ /* 0x000fe20004701270 */
[C---:B------:R-:W-:Y:S02]  /*0210*/  VIADD R5, R7.reuse, 0x3d4 ;  /* 0x000003d407057836 */ /* 0x040fe40000000000 */
[C---:B------:R-:W-:Y:S02]  /*0220*/  VIADD R13, R7.reuse, 0x188 ;  /* 0x00000188070d7836 */ /* 0x040fe40000000000 */
[----:B------:R-:W-:-:S02]  /*0230*/  VIADD R11, R7, 0x24c ;  /* 0x0000024c070b7836 */ /* 0x000fc40000000000 */
[C---:B------:R-:W-:Y:S02]  /*0240*/  VIADD R9, R7.reuse, 0x310 ;  /* 0x0000031007097836 */ /* 0x040fe40000000000 */
[C---:B------:R-:W-:Y:S02]  /*0250*/  VIADD R21, R7.reuse, 0x498 ;  /* 0x0000049807157836 */ /* 0x040fe40000000000 */
[----:B------:R-:W-:Y:S02]  /*0260*/  VIADD R23, R7, 0x55c ;  /* 0x0000055c07177836 */ /* 0x000fe40000000000 */
[----:B-1----:R-:W-:Y:S01]  /*0270*/  IMAD.WIDE R2, R5, 0x4, R16 ;  /* 0x0000000405027825 */ /* 0x002fe200078e0210 */
[----:B------:R-:W-:-:S03]  /*0280*/  CS2R R24, SRZ ;  /* 0x0000000000187805 */ /* 0x000fc6000001ff00 */
[----:B------:R-:W-:-:S04]  /*0290*/  IMAD.WIDE R6, R7, 0x4, R16 ;  /* 0x0000000407067825 */ /* 0x000fc800078e0210 */
[--C-:B------:R-:W-:Y:S01]  /*02a0*/  IMAD.WIDE R12, R13, 0x4, R16.reuse ;  /* 0x000000040d0c7825 */ /* 0x100fe200078e0210 */
[----:B------:R-:W3:Y:S03]  /*02b0*/  @P1 LDG.E.EL R24, desc[UR6][R6.64] ;  /* 0x0000000606181981 */ /* 0x000ee6000c2e1900 */
[--C-:B------:R-:W-:Y:S01]  /*02c0*/  IMAD.WIDE R10, R11, 0x4, R16.reuse ;  /* 0x000000040b0a7825 */ /* 0x100fe200078e0210 */
[----:B------:R1:W4:Y:S03]  /*02d0*/  @P6 LDG.E.EL R19, desc[UR6][R12.64] ;  /* 0x000000060c136981 */ /* 0x000326000c2e1900 */
[----:B------:R-:W-:-:S04]  /*02e0*/  IMAD.WIDE R8, R9, 0x4, R16 ;  /* 0x0000000409087825 */ /* 0x000fc800078e0210 */
[----:B------:R-:W-:Y:S01]  /*02f0*/  IMAD.WIDE R4, R21, 0x4, R16 ;  /* 0x0000000415047825 */ /* 0x000fe200078e0210 */
[----:B------:R-:W-:-:S03]  /*0300*/  CS2R R20, SRZ ;  /* 0x0000000000147805 */ /* 0x000fc6000001ff00 */
[----:B------:R-:W-:Y:S01]  /*0310*/  IMAD.WIDE R16, R23, 0x4, R16 ;  /* 0x0000000417107825 */ /* 0x000fe200078e0210 */
[----:B------:R-:W-:Y:S02]  /*0320*/  CS2R R22, SRZ ;  /* 0x0000000000167805 */ /* 0x000fe4000001ff00 */
[----:B------:R-:W5:Y:S04]  /*0330*/  @P5 LDG.E.EL R20, desc[UR6][R10.64] ;  /* 0x000000060a145981 */ /* 0x000f68000c2e1900 */
[----:B------:R1:W5:Y:S04]  /*0340*/  @P4 LDG.E.EL R21, desc[UR6][R8.64] ;  /* 0x0000000608154981 */ /* 0x000368000c2e1900 */
[----:B------:R1:W5:Y:S04]  /*0350*/  @P3 LDG.E.EL R22, desc[UR6][R2.64] ;  /* 0x0000000602163981 */ /* 0x000368000c2e1900 */
[----:B------:R1:W5:Y:S04]  /*0360*/  @P2 LDG.E.EL R23, desc[UR6][R4.64] ;  /* 0x0000000604172981 */ /* 0x000368000c2e1900 */
[----:B------:R-:W5:Y:S01]  /*0370*/  @P0 LDG.E.EL R25, desc[UR6][R16.64] ;  /* 0x0000000610190981 */ /* 0x000f62000c2e1900 */
[----:B-1----:R-:W1:Y:S01]  /*0380*/  S2R R13, SR_TID.X ;  /* 0x00000000000d7919 */ /* 0x002e620000002100 */
[----:B------:R-:W1:Y:S01]  /*0390*/  S2UR UR5, SR_CgaCtaId ;  /* 0x00000000000579c3 */ /* 0x000e620000008800 */
[----:B------:R-:W-:-:S02]  /*03a0*/  UMOV UR4, 0x400 ;  /* 0x0000040000047882 */ /* 0x000fc40000000000 */
[----:B-1----:R-:W-:Y:S01]  /*03b0*/  UPRMT UR4, UR5, 0x654, UR4 ;  /* 0x0000065405047896 */ /* 0x002fe20008000004 */
[----:B0-----:R-:W-:Y:S01]  /*03c0*/  IMAD.SHL.U32 R8, R13, 0x20, RZ ;  /* 0x000000200d087824 */ /* 0x001fe200078e00ff */
[----:B------:R-:W-:-:S04]  /*03d0*/  SHF.R.U32.HI R10, RZ, 0x5, R13 ;  /* 0x00000005ff0a7819 */ /* 0x000fc8000001160d */
[----:B------:R-:W-:Y:S02]  /*03e0*/  SGXT.U32 R3, R10, 0x2 ;  /* 0x000000020a03781a */ /* 0x000fe40000000000 */
[----:B------:R-:W-:-:S04]  /*03f0*/  LOP3.LUT R8, R8, 0x3e0, RZ, 0xc0, !PT ;  /* 0x000003e008087812 */ /* 0x000fc800078ec0ff */
[C---:B------:R-:W-:Y:S02]  /*0400*/  LOP3.LUT R2, R8.reuse, R3, RZ, 0xfc, !PT ;  /* 0x0000000308027212 */ /* 0x040fe400078efcff */
[----:B------:R-:W-:-:S05]  /*0410*/  LEA.HI R3, R8, UR4, RZ, 0x1f ;  /* 0x0000000408037c11 */ /* 0x000fca000f8ff8ff */
[----:B------:R-:W-:Y:S02]  /*0420*/  IMAD R12, R2, 0x4, R3 ;  /* 0x00000004020c7824 */ /* 0x000fe400078e0203 */
[C---:B------:R-:W-:Y:S02]  /*0430*/  IMAD.SHL.U32 R2, R13.reuse, 0x2, RZ ;  /* 0x000000020d027824 */ /* 0x040fe400078e00ff */
[----:B------:R-:W-:-:S03]  /*0440*/  IMAD.SHL.U32 R8, R13, 0x4, RZ ;  /* 0x000000040d087824 */ /* 0x000fc600078e00ff */
[----:B------:R-:W-:Y:S02]  /*0450*/  LOP3.LUT R2, R2, 0xf0, RZ, 0xc0, !PT ;  /* 0x000000f002027812 */ /* 0x000fe400078ec0ff */
[----:B------:R-:W-:-:S03]  /*0460*/  LOP3.LUT R8, R8, 0x1fc, RZ, 0xc0, !PT ;  /* 0x000001fc08087812 */ /* 0x000fc600078ec0ff */
[----:B------:R-:W-:-:S04]  /*0470*/  VIADD R3, R2, UR4 ;  /* 0x0000000402037c36 */ /* 0x000fc80008000000 */
[----:B------:R-:W-:Y:S02]  /*0480*/  IMAD R4, R8, 0x4, R3 ;  /* 0x0000000408047824 */ /* 0x000fe400078e0203 */
[----:B------:R-:W-:-:S05]  /*0490*/  IMAD.SHL.U32 R3, R15, 0x4, RZ ;  /* 0x000000040f037824 */ /* 0x000fca00078e00ff */
[----:B------:R-:W-:Y:S02]  /*04a0*/  LOP3.LUT R14, R14, 0x1c, R3, 0xf8, !PT ;  /* 0x0000001c0e0e7812 */ /* 0x000fe400078ef803 */
[----:B------:R-:W-:Y:S01]  /*04b0*/  SHF.R.U32.HI R15, RZ, 0x3, R15 ;  /* 0x00000003ff0f7819 */ /* 0x000fe2000001160f */
[----:B------:R-:W0:Y:S02]  /*04c0*/  LDC.64 R2, c[0x0][0x218] ;  /* 0x00008600ff027b82 */ /* 0x000e240000000a00 */
[----:B------:R-:W-:-:S05]  /*04d0*/  IMAD.HI R9, R14, 0x2aaaaaab, RZ ;  /* 0x2aaaaaab0e097827 */ /* 0x000fca00078e02ff */
[----:B------:R-:W-:-:S04]  /*04e0*/  SHF.R.U32.HI R10, RZ, 0x1f, R9 ;  /* 0x0000001fff0a7819 */ /* 0x000fc80000011609 */
[----:B------:R-:W-:Y:S02]  /*04f0*/  LEA.HI.SX32 R11, R9, R10, 0x1c ;  /* 0x0000000a090b7211 */ /* 0x000fe400078fe2ff */
[----:B------:R-:W-:-:S04]  /*0500*/  SGXT.U32 R9, R15, 0x4 ;  /* 0x000000040f09781a */ /* 0x000fc80000000000 */
[----:B------:R-:W-:Y:S01]  /*0510*/  LOP3.LUT R9, R0, R9, RZ, 0xfc, !PT ;  /* 0x0000000900097212 */ /* 0x000fe200078efcff */
[C---:B------:R-:W-:Y:S01]  /*0520*/  IMAD R0, R11.reuse, -0x60, R14 ;  /* 0xffffffa00b007824 */ /* 0x040fe200078e020e */
[----:B------:R-:W-:Y:S02]  /*0530*/  LOP3.LUT R10, R8, 0x200, RZ, 0xfc, !PT ;  /* 0x00000200080a7812 */ /* 0x000fe400078efcff */
[----:B------:R-:W-:Y:S01]  /*0540*/  ISETP.GE.AND P0, PT, R14, 0x180, PT ;  /* 0x000001800e00780c */ /* 0x000fe20003f06270 */
[----:B------:R-:W-:Y:S01]  /*0550*/  IMAD R0, R11, 0x1260, R0 ;  /* 0x000012600b007824 */ /* 0x000fe200078e0200 */
[C---:B------:R-:W-:Y:S02]  /*0560*/  LOP3.LUT R11, R9.reuse, 0x10, RZ, 0xfc, !PT ;  /* 0x00000010090b7812 */ /* 0x040fe400078efcff */
[----:B------:R-:W-:Y:S02]  /*0570*/  SHF.R.U32.HI R10, RZ, 0x1, R10 ;  /* 0x00000001ff0a7819 */ /* 0x000fe4000001160a */
[----:B------:R-:W-:-:S02]  /*0580*/  ISETP.LT.AND P1, PT, R9, 0x31, !P0 ;  /* 0x000000310900780c */ /* 0x000fc40004721270 */
[----:B------:R-:W-:Y:S02]  /*0590*/  ISETP.LT.AND P0, PT, R11, 0x31, !P0 ;  /* 0x000000310b00780c */ /* 0x000fe40004701270 */
[----:B------:R-:W-:Y:S01]  /*05a0*/  LOP3.LUT R10, R10, 0x1f0, RZ, 0xc0, !PT ;  /* 0x000001f00a0a7812 */ /* 0x000fe200078ec0ff */
[----:B------:R-:W-:-:S04]  /*05b0*/  IMAD R9, R9, 0x60, R0 ;  /* 0x0000006009097824 */ /* 0x000fc800078e0200 */
[----:B------:R-:W-:Y:S02]  /*05c0*/  VIADD R13, R10, UR4 ;  /* 0x000000040a0d7c36 */ /* 0x000fe40008000000 */
[----:B0-----:R-:W-:-:S04]  /*05d0*/  IMAD.WIDE R10, R9, 0x4, R2 ;  /* 0x00000004090a7825 */ /* 0x001fc800078e0202 */
[----:B------:R-:W-:Y:S01]  /*05e0*/  IMAD R13, R8, 0x4, R13 ;  /* 0x00000004080d7824 */ /* 0x000fe200078e020d */
[----:B--2---:R-:W-:Y:S04]  /*05f0*/  STS [R12+0x10], R18 ;  /* 0x000010120c007388 */ /* 0x004fe80000000800 */
[----:B---3--:R-:W-:Y:S04]  /*0600*/  STS [R12], R24 ;  /* 0x000000180c007388 */ /* 0x008fe80000000800 */
[----:B----4-:R-:W-:Y:S04]  /*0610*/  STS [R12+0x20], R19 ;  /* 0x000020130c007388 */ /* 0x010fe80000000800 */
[----:B-----5:R-:W-:Y:S04]  /*0620*/  STS [R12+0x30], R20 ;  /* 0x000030140c007388 */ /* 0x020fe80000000800 */
[----:B------:R-:W-:Y:S04]  /*0630*/  STS [R12+0x40], R21 ;  /* 0x000040150c007388 */ /* 0x000fe80000000800 */
[----:B------:R-:W-:Y:S04]  /*0640*/  STS [R12+0x50], R22 ;  /* 0x000050160c007388 */ /* 0x000fe80000000800 */
[----:B------:R-:W-:Y:S04]  /*0650*/  STS [R12+0x60], R23 ;  /* 0x000060170c007388 */ /* 0x000fe80000000800 */
[----:B------:R-:W-:Y:S01]  /*0660*/  STS [R12+0x70], R25 ;  /* 0x000070190c007388 */ /* 0x000fe20000000800 */
[----:B------:R-:W-:Y:S06]  /*0670*/  BAR.SYNC.DEFER_BLOCKING 0x0 ;  /* 0x0000000000007b1d */ /* 0x000fec0000010000 */
[----:B------:R-:W0:Y:S04]  /*0680*/  LDS.128 R4, [R4] ;  /* 0x0000000004047984 */ /* 0x000e280000000c00 */
[----:B0-----:R0:W-:Y:S02]  /*0690*/  @P1 STG.E.128 desc[UR6][R10.64], R4 ;  /* 0x000000040a001986 */ /* 0x0011e4000c101d06 */
[----:B0-----:R-:W-:Y:S05]  /*06a0*/  @!P0 EXIT ;  /* 0x000000000000894d */ /* 0x001fea0003800000 */
[----:B------:R-:W0:Y:S01]  /*06b0*/  LDS.128 R12, [R13+0x800] ;  /* 0x000800000d0c7984 */ /* 0x000e220000000c00 */
[----:B------:R-:W-:-:S04]  /*06c0*/  VIADD R9, R9, 0x600 ;  /* 0x0000060009097836 */ /* 0x000fc80000000000 */
[----:B------:R-:W-:-:S05]  /*06d0*/  IMAD.WIDE R2, R9, 0x4, R2 ;  /* 0x0000000409027825 */ /* 0x000fca00078e0202 */
[----:B0-----:R-:W-:Y:S01]  /*06e0*/  STG.E.128 desc[UR6][R2.64], R12 ;  /* 0x0000000c02007986 */ /* 0x001fe2000c101d06 */
[----:B------:R-:W-:Y:S05]  /*06f0*/  EXIT ;  /* 0x000000000000794d */ /* 0x000fea0003800000 */
.L_x_0:
[----:B------:R-:W-:-:S00]  /*0700*/  BRA `(.L_x_0) ;  /* 0xfffffffc00fc7947 */ /* 0x000fc0000383ffff */
[----:B------:R-:W-:-:S00]  /*0710*/  NOP ;  /* 0x0000000000007918 */ /* 0x000fc00000000000 */
        /* <DEDUP_REMOVED lines=14> */
.L_x_1:


//--------------------- .nv.shared.triton_poi_fused_convolution_22 --------------------------
	.section	.nv.shared.triton_poi_fused_convolution_22,"aw",@nobits
	.sectionflags	@""
	.align	16
	.zero		1024


//--------------------- .nv.constant0.triton_poi_fused_convolution_22 --------------------------
	.section	.nv.constant0.triton_poi_fused_convolution_22,"a",@progbits
	.sectionflags	@""
	.align	4
.nv.constant0.triton_poi_fused_convolution_22:
	.zero		552
